//
// Generated by NVIDIA NVVM Compiler
//
// Compiler Build ID: CL-36424714
// Cuda compilation tools, release 13.0, V13.0.88
// Based on NVVM 20.0.0
//

.version 9.0
.target sm_100
.address_size 64

	// .globl	_Z16multiwarp_kerneliPKiS0_PKfS2_Pf
.extern .shared .align 16 .b8 smem[];

.visible .entry _Z16multiwarp_kerneliPKiS0_PKfS2_Pf(
	.param .u32 _Z16multiwarp_kerneliPKiS0_PKfS2_Pf_param_0,
	.param .u64 .ptr .align 1 _Z16multiwarp_kerneliPKiS0_PKfS2_Pf_param_1,
	.param .u64 .ptr .align 1 _Z16multiwarp_kerneliPKiS0_PKfS2_Pf_param_2,
	.param .u64 .ptr .align 1 _Z16multiwarp_kerneliPKiS0_PKfS2_Pf_param_3,
	.param .u64 .ptr .align 1 _Z16multiwarp_kerneliPKiS0_PKfS2_Pf_param_4,
	.param .u64 .ptr .align 1 _Z16multiwarp_kerneliPKiS0_PKfS2_Pf_param_5
)
{
	.reg .pred 	%p<23>;
	.reg .b32 	%r<87>;
	.reg .b32 	%f<134>;
	.reg .b64 	%rd<89>;

	ld.param.u32 	%r26, [_Z16multiwarp_kerneliPKiS0_PKfS2_Pf_param_0];
	ld.param.u64 	%rd8, [_Z16multiwarp_kerneliPKiS0_PKfS2_Pf_param_1];
	ld.param.u64 	%rd10, [_Z16multiwarp_kerneliPKiS0_PKfS2_Pf_param_2];
	ld.param.u64 	%rd11, [_Z16multiwarp_kerneliPKiS0_PKfS2_Pf_param_3];
	ld.param.u64 	%rd12, [_Z16multiwarp_kerneliPKiS0_PKfS2_Pf_param_4];
	ld.param.u64 	%rd9, [_Z16multiwarp_kerneliPKiS0_PKfS2_Pf_param_5];
	cvta.to.global.u64 	%rd1, %rd12;
	cvta.to.global.u64 	%rd2, %rd11;
	cvta.to.global.u64 	%rd3, %rd10;
	mov.u32 	%r27, %ntid.x;
	setp.ne.s32 	%p1, %r27, 128;
	mov.u32 	%r81, %ctaid.x;
	setp.ge.s32 	%p2, %r81, %r26;
	or.pred  	%p3, %p1, %p2;
	@%p3 bra 	$L__BB0_22;
	mov.u32 	%r2, %tid.x;
	and.b32  	%r3, %r2, 31;
	and.b32  	%r4, %r2, 992;
	shr.u32 	%r28, %r2, 3;
	and.b32  	%r29, %r28, 124;
	mov.u32 	%r30, smem;
	add.s32 	%r5, %r30, %r29;
	mov.u32 	%r6, %nctaid.x;
	cvta.to.global.u64 	%rd4, %rd8;
	cvta.to.global.u64 	%rd5, %rd9;
$L__BB0_2:
	mul.wide.s32 	%rd13, %r81, 4;
	add.s64 	%rd14, %rd4, %rd13;
	ld.global.nc.u32 	%r8, [%rd14];
	ld.global.nc.u32 	%r9, [%rd14+4];
	add.s32 	%r31, %r3, %r4;
	add.s32 	%r86, %r31, %r8;
	setp.ge.s32 	%p4, %r86, %r9;
	mov.f32 	%f133, 0f00000000;
	@%p4 bra 	$L__BB0_16;
	add.s32 	%r32, %r86, 128;
	max.s32 	%r33, %r9, %r32;
	not.b32 	%r34, %r3;
	add.s32 	%r35, %r33, %r34;
	add.s32 	%r36, %r4, %r8;
	sub.s32 	%r37, %r35, %r36;
	shr.u32 	%r38, %r37, 7;
	add.s32 	%r11, %r38, 1;
	and.b32  	%r12, %r11, 15;
	setp.lt.u32 	%p5, %r37, 1920;
	mov.f32 	%f133, 0f00000000;
	@%p5 bra 	$L__BB0_6;
	and.b32  	%r39, %r11, 67108848;
	neg.s32 	%r85, %r39;
	mov.f32 	%f133, 0f00000000;
$L__BB0_5:
	.pragma "nounroll";
	mul.wide.s32 	%rd15, %r86, 4;
	add.s64 	%rd16, %rd3, %rd15;
	add.s64 	%rd17, %rd2, %rd15;
	ld.global.nc.u32 	%r40, [%rd16];
	ld.global.nc.f32 	%f20, [%rd17];
	mul.wide.s32 	%rd18, %r40, 4;
	add.s64 	%rd19, %rd1, %rd18;
	ld.global.nc.f32 	%f21, [%rd19];
	fma.rn.f32 	%f22, %f20, %f21, %f133;
	ld.global.nc.u32 	%r41, [%rd16+512];
	ld.global.nc.f32 	%f23, [%rd17+512];
	mul.wide.s32 	%rd20, %r41, 4;
	add.s64 	%rd21, %rd1, %rd20;
	ld.global.nc.f32 	%f24, [%rd21];
	fma.rn.f32 	%f25, %f23, %f24, %f22;
	ld.global.nc.u32 	%r42, [%rd16+1024];
	ld.global.nc.f32 	%f26, [%rd17+1024];
	mul.wide.s32 	%rd22, %r42, 4;
	add.s64 	%rd23, %rd1, %rd22;
	ld.global.nc.f32 	%f27, [%rd23];
	fma.rn.f32 	%f28, %f26, %f27, %f25;
	ld.global.nc.u32 	%r43, [%rd16+1536];
	ld.global.nc.f32 	%f29, [%rd17+1536];
	mul.wide.s32 	%rd24, %r43, 4;
	add.s64 	%rd25, %rd1, %rd24;
	ld.global.nc.f32 	%f30, [%rd25];
	fma.rn.f32 	%f31, %f29, %f30, %f28;
	ld.global.nc.u32 	%r44, [%rd16+2048];
	ld.global.nc.f32 	%f32, [%rd17+2048];
	mul.wide.s32 	%rd26, %r44, 4;
	add.s64 	%rd27, %rd1, %rd26;
	ld.global.nc.f32 	%f33, [%rd27];
	fma.rn.f32 	%f34, %f32, %f33, %f31;
	ld.global.nc.u32 	%r45, [%rd16+2560];
	ld.global.nc.f32 	%f35, [%rd17+2560];
	mul.wide.s32 	%rd28, %r45, 4;
	add.s64 	%rd29, %rd1, %rd28;
	ld.global.nc.f32 	%f36, [%rd29];
	fma.rn.f32 	%f37, %f35, %f36, %f34;
	ld.global.nc.u32 	%r46, [%rd16+3072];
	ld.global.nc.f32 	%f38, [%rd17+3072];
	mul.wide.s32 	%rd30, %r46, 4;
	add.s64 	%rd31, %rd1, %rd30;
	ld.global.nc.f32 	%f39, [%rd31];
	fma.rn.f32 	%f40, %f38, %f39, %f37;
	ld.global.nc.u32 	%r47, [%rd16+3584];
	ld.global.nc.f32 	%f41, [%rd17+3584];
	mul.wide.s32 	%rd32, %r47, 4;
	add.s64 	%rd33, %rd1, %rd32;
	ld.global.nc.f32 	%f42, [%rd33];
	fma.rn.f32 	%f43, %f41, %f42, %f40;
	ld.global.nc.u32 	%r48, [%rd16+4096];
	ld.global.nc.f32 	%f44, [%rd17+4096];
	mul.wide.s32 	%rd34, %r48, 4;
	add.s64 	%rd35, %rd1, %rd34;
	ld.global.nc.f32 	%f45, [%rd35];
	fma.rn.f32 	%f46, %f44, %f45, %f43;
	ld.global.nc.u32 	%r49, [%rd16+4608];
	ld.global.nc.f32 	%f47, [%rd17+4608];
	mul.wide.s32 	%rd36, %r49, 4;
	add.s64 	%rd37, %rd1, %rd36;
	ld.global.nc.f32 	%f48, [%rd37];
	fma.rn.f32 	%f49, %f47, %f48, %f46;
	ld.global.nc.u32 	%r50, [%rd16+5120];
	ld.global.nc.f32 	%f50, [%rd17+5120];
	mul.wide.s32 	%rd38, %r50, 4;
	add.s64 	%rd39, %rd1, %rd38;
	ld.global.nc.f32 	%f51, [%rd39];
	fma.rn.f32 	%f52, %f50, %f51, %f49;
	ld.global.nc.u32 	%r51, [%rd16+5632];
	ld.global.nc.f32 	%f53, [%rd17+5632];
	mul.wide.s32 	%rd40, %r51, 4;
	add.s64 	%rd41, %rd1, %rd40;
	ld.global.nc.f32 	%f54, [%rd41];
	fma.rn.f32 	%f55, %f53, %f54, %f52;
	ld.global.nc.u32 	%r52, [%rd16+6144];
	ld.global.nc.f32 	%f56, [%rd17+6144];
	mul.wide.s32 	%rd42, %r52, 4;
	add.s64 	%rd43, %rd1, %rd42;
	ld.global.nc.f32 	%f57, [%rd43];
	fma.rn.f32 	%f58, %f56, %f57, %f55;
	ld.global.nc.u32 	%r53, [%rd16+6656];
	ld.global.nc.f32 	%f59, [%rd17+6656];
	mul.wide.s32 	%rd44, %r53, 4;
	add.s64 	%rd45, %rd1, %rd44;
	ld.global.nc.f32 	%f60, [%rd45];
	fma.rn.f32 	%f61, %f59, %f60, %f58;
	ld.global.nc.u32 	%r54, [%rd16+7168];
	ld.global.nc.f32 	%f62, [%rd17+7168];
	mul.wide.s32 	%rd46, %r54, 4;
	add.s64 	%rd47, %rd1, %rd46;
	ld.global.nc.f32 	%f63, [%rd47];
	fma.rn.f32 	%f64, %f62, %f63, %f61;
	ld.global.nc.u32 	%r55, [%rd16+7680];
	ld.global.nc.f32 	%f65, [%rd17+7680];
	mul.wide.s32 	%rd48, %r55, 4;
	add.s64 	%rd49, %rd1, %rd48;
	ld.global.nc.f32 	%f66, [%rd49];
	fma.rn.f32 	%f133, %f65, %f66, %f64;
	add.s32 	%r86, %r86, 2048;
	add.s32 	%r85, %r85, 16;
	setp.eq.s32 	%p6, %r85, 0;
	@%p6 bra 	$L__BB0_6;
	bra.uni 	$L__BB0_5;
$L__BB0_6:
	setp.eq.s32 	%p7, %r12, 0;
	@%p7 bra 	$L__BB0_16;
	and.b32  	%r15, %r11, 7;
	setp.lt.u32 	%p8, %r12, 8;
	@%p8 bra 	$L__BB0_9;
	mul.wide.s32 	%rd50, %r86, 4;
	add.s64 	%rd51, %rd3, %rd50;
	ld.global.nc.u32 	%r56, [%rd51];
	add.s64 	%rd52, %rd2, %rd50;
	ld.global.nc.f32 	%f68, [%rd52];
	mul.wide.s32 	%rd53, %r56, 4;
	add.s64 	%rd54, %rd1, %rd53;
	ld.global.nc.f32 	%f69, [%rd54];
	fma.rn.f32 	%f70, %f68, %f69, %f133;
	ld.global.nc.u32 	%r57, [%rd51+512];
	ld.global.nc.f32 	%f71, [%rd52+512];
	mul.wide.s32 	%rd55, %r57, 4;
	add.s64 	%rd56, %rd1, %rd55;
	ld.global.nc.f32 	%f72, [%rd56];
	fma.rn.f32 	%f73, %f71, %f72, %f70;
	ld.global.nc.u32 	%r58, [%rd51+1024];
	ld.global.nc.f32 	%f74, [%rd52+1024];
	mul.wide.s32 	%rd57, %r58, 4;
	add.s64 	%rd58, %rd1, %rd57;
	ld.global.nc.f32 	%f75, [%rd58];
	fma.rn.f32 	%f76, %f74, %f75, %f73;
	ld.global.nc.u32 	%r59, [%rd51+1536];
	ld.global.nc.f32 	%f77, [%rd52+1536];
	mul.wide.s32 	%rd59, %r59, 4;
	add.s64 	%rd60, %rd1, %rd59;
	ld.global.nc.f32 	%f78, [%rd60];
	fma.rn.f32 	%f79, %f77, %f78, %f76;
	ld.global.nc.u32 	%r60, [%rd51+2048];
	ld.global.nc.f32 	%f80, [%rd52+2048];
	mul.wide.s32 	%rd61, %r60, 4;
	add.s64 	%rd62, %rd1, %rd61;
	ld.global.nc.f32 	%f81, [%rd62];
	fma.rn.f32 	%f82, %f80, %f81, %f79;
	ld.global.nc.u32 	%r61, [%rd51+2560];
	ld.global.nc.f32 	%f83, [%rd52+2560];
	mul.wide.s32 	%rd63, %r61, 4;
	add.s64 	%rd64, %rd1, %rd63;
	ld.global.nc.f32 	%f84, [%rd64];
	fma.rn.f32 	%f85, %f83, %f84, %f82;
	ld.global.nc.u32 	%r62, [%rd51+3072];
	ld.global.nc.f32 	%f86, [%rd52+3072];
	mul.wide.s32 	%rd65, %r62, 4;
	add.s64 	%rd66, %rd1, %rd65;
	ld.global.nc.f32 	%f87, [%rd66];
	fma.rn.f32 	%f88, %f86, %f87, %f85;
	ld.global.nc.u32 	%r63, [%rd51+3584];
	ld.global.nc.f32 	%f89, [%rd52+3584];
	mul.wide.s32 	%rd67, %r63, 4;
	add.s64 	%rd68, %rd1, %rd67;
	ld.global.nc.f32 	%f90, [%rd68];
	fma.rn.f32 	%f133, %f89, %f90, %f88;
	add.s32 	%r86, %r86, 1024;
$L__BB0_9:
	setp.eq.s32 	%p9, %r15, 0;
	@%p9 bra 	$L__BB0_16;
	and.b32  	%r18, %r11, 3;
	setp.lt.u32 	%p10, %r15, 4;
	@%p10 bra 	$L__BB0_12;
	mul.wide.s32 	%rd69, %r86, 4;
	add.s64 	%rd70, %rd3, %rd69;
	ld.global.nc.u32 	%r64, [%rd70];
	add.s64 	%rd71, %rd2, %rd69;
	ld.global.nc.f32 	%f92, [%rd71];
	mul.wide.s32 	%rd72, %r64, 4;
	add.s64 	%rd73, %rd1, %rd72;
	ld.global.nc.f32 	%f93, [%rd73];
	fma.rn.f32 	%f94, %f92, %f93, %f133;
	ld.global.nc.u32 	%r65, [%rd70+512];
	ld.global.nc.f32 	%f95, [%rd71+512];
	mul.wide.s32 	%rd74, %r65, 4;
	add.s64 	%rd75, %rd1, %rd74;
	ld.global.nc.f32 	%f96, [%rd75];
	fma.rn.f32 	%f97, %f95, %f96, %f94;
	ld.global.nc.u32 	%r66, [%rd70+1024];
	ld.global.nc.f32 	%f98, [%rd71+1024];
	mul.wide.s32 	%rd76, %r66, 4;
	add.s64 	%rd77, %rd1, %rd76;
	ld.global.nc.f32 	%f99, [%rd77];
	fma.rn.f32 	%f100, %f98, %f99, %f97;
	ld.global.nc.u32 	%r67, [%rd70+1536];
	ld.global.nc.f32 	%f101, [%rd71+1536];
	mul.wide.s32 	%rd78, %r67, 4;
	add.s64 	%rd79, %rd1, %rd78;
	ld.global.nc.f32 	%f102, [%rd79];
	fma.rn.f32 	%f133, %f101, %f102, %f100;
	add.s32 	%r86, %r86, 512;
$L__BB0_12:
	setp.eq.s32 	%p11, %r18, 0;
	@%p11 bra 	$L__BB0_16;
	mul.wide.s32 	%rd80, %r86, 4;
	add.s64 	%rd6, %rd3, %rd80;
	ld.global.nc.u32 	%r68, [%rd6];
	add.s64 	%rd7, %rd2, %rd80;
	ld.global.nc.f32 	%f103, [%rd7];
	mul.wide.s32 	%rd81, %r68, 4;
	add.s64 	%rd82, %rd1, %rd81;
	ld.global.nc.f32 	%f104, [%rd82];
	fma.rn.f32 	%f133, %f103, %f104, %f133;
	setp.eq.s32 	%p12, %r18, 1;
	@%p12 bra 	$L__BB0_16;
	ld.global.nc.u32 	%r69, [%rd6+512];
	ld.global.nc.f32 	%f105, [%rd7+512];
	mul.wide.s32 	%rd83, %r69, 4;
	add.s64 	%rd84, %rd1, %rd83;
	ld.global.nc.f32 	%f106, [%rd84];
	fma.rn.f32 	%f133, %f105, %f106, %f133;
	setp.eq.s32 	%p13, %r18, 2;
	@%p13 bra 	$L__BB0_16;
	ld.global.nc.u32 	%r70, [%rd6+1024];
	ld.global.nc.f32 	%f107, [%rd7+1024];
	mul.wide.s32 	%rd85, %r70, 4;
	add.s64 	%rd86, %rd1, %rd85;
	ld.global.nc.f32 	%f108, [%rd86];
	fma.rn.f32 	%f133, %f107, %f108, %f133;
$L__BB0_16:
	setp.ne.s32 	%p14, %r3, 0;
	mov.b32 	%r71, %f133;
	shfl.sync.down.b32	%r72|%p15, %r71, 16, 31, -1;
	mov.b32 	%f109, %r72;
	add.f32 	%f110, %f133, %f109;
	mov.b32 	%r73, %f110;
	shfl.sync.down.b32	%r74|%p16, %r73, 8, 31, -1;
	mov.b32 	%f111, %r74;
	add.f32 	%f112, %f110, %f111;
	mov.b32 	%r75, %f112;
	shfl.sync.down.b32	%r76|%p17, %r75, 4, 31, -1;
	mov.b32 	%f113, %r76;
	add.f32 	%f114, %f112, %f113;
	mov.b32 	%r77, %f114;
	shfl.sync.down.b32	%r78|%p18, %r77, 2, 31, -1;
	mov.b32 	%f115, %r78;
	add.f32 	%f116, %f114, %f115;
	mov.b32 	%r79, %f116;
	shfl.sync.down.b32	%r80|%p19, %r79, 1, 31, -1;
	mov.b32 	%f117, %r80;
	add.f32 	%f15, %f116, %f117;
	@%p14 bra 	$L__BB0_18;
	st.shared.f32 	[%r5], %f15;
$L__BB0_18:
	setp.gt.u32 	%p20, %r2, 31;
	bar.sync 	0;
	@%p20 bra 	$L__BB0_21;
	setp.ne.s32 	%p21, %r3, 0;
	@%p21 bra 	$L__BB0_21;
	ld.shared.v4.f32 	{%f118, %f119, %f120, %f121}, [smem];
	mul.wide.s32 	%rd87, %r81, 4;
	add.s64 	%rd88, %rd5, %rd87;
	add.f32 	%f122, %f118, 0f00000000;
	add.f32 	%f123, %f122, %f119;
	add.f32 	%f124, %f123, %f120;
	add.f32 	%f125, %f124, %f121;
	st.global.f32 	[%rd88], %f125;
$L__BB0_21:
	bar.sync 	0;
	add.s32 	%r81, %r81, %r6;
	setp.lt.s32 	%p22, %r81, %r26;
	@%p22 bra 	$L__BB0_2;
$L__BB0_22:
	ret;

}


// ===== COMPILED SASS (sm_100) =====

	.target	sm_100

	.elftype	@"ET_EXEC"


//--------------------- .note.nv.tkinfo           --------------------------
	.section	.note.nv.tkinfo,"",@"SHT_NOTE"
	.sectionflags	@"SHF_NOTE_NV_TKINFO"
	.tkinfo
        /*0018*/ 	.word	0x00000002
        /*0030*/ 	.string	""
        /*0030*/ 	.string	"ptxas"
        /*0030*/ 	.string	"Cuda compilation tools, release 13.0, V13.0.88"
        /*0030*/ 	.string	"Build cuda_13.0.r13.0/compiler.36424714_0"
        /*0030*/ 	.string	"-arch sm_100 -m 64 "



//--------------------- .note.nv.cuinfo           --------------------------
	.section	.note.nv.cuinfo,"",@"SHT_NOTE"
	.sectionflags	@"SHF_NOTE_NV_CUINFO"
        /*0018*/ 	.short	0x0002
        /*001a*/ 	.short	0x0064
        /*001c*/ 	.short	0x0082
	.zero		2


//--------------------- .nv.info                  --------------------------
	.section	.nv.info,"",@"SHT_CUDA_INFO"
	.align	4


	//----- nvinfo : EIATTR_REGCOUNT
	.align		4
        /*0000*/ 	.byte	0x04, 0x2f
        /*0002*/ 	.short	(.L_1 - .L_0)
	.align		4
.L_0:
        /*0004*/ 	.word	index@(_Z16multiwarp_kerneliPKiS0_PKfS2_Pf)
        /*0008*/ 	.word	0x00000020


	//----- nvinfo : EIATTR_FRAME_SIZE
	.align		4
.L_1:
        /*000c*/ 	.byte	0x04, 0x11
        /*000e*/ 	.short	(.L_3 - .L_2)
	.align		4
.L_2:
        /*0010*/ 	.word	index@(_Z16multiwarp_kerneliPKiS0_PKfS2_Pf)
        /*0014*/ 	.word	0x00000000


	//----- nvinfo : EIATTR_MIN_STACK_SIZE
	.align		4
.L_3:
        /*0018*/ 	.byte	0x04, 0x12
        /*001a*/ 	.short	(.L_5 - .L_4)
	.align		4
.L_4:
        /*001c*/ 	.word	index@(_Z16multiwarp_kerneliPKiS0_PKfS2_Pf)
        /*0020*/ 	.word	0x00000000
.L_5:


//--------------------- .nv.compat                --------------------------
	.section	.nv.compat,"",@"SHT_CUDA_COMPAT_INFO"
	.align	4
        /*0000*/ 	.byte	0x02, 0x09, 0x00, 0x00, 0x02, 0x02, 0x01, 0x00, 0x02, 0x05, 0x05, 0x00, 0x03, 0x07, 0x01, 0x01
        /*0010*/ 	.byte	0x02, 0x03, 0x00, 0x00, 0x02, 0x06, 0x01, 0x00, 0x04, 0x0b, 0x08, 0x00, 0x09, 0x00, 0x00, 0x00
        /*0020*/ 	.byte	0x00, 0x00, 0x00, 0x00


//--------------------- .nv.info._Z16multiwarp_kerneliPKiS0_PKfS2_Pf --------------------------
	.section	.nv.info._Z16multiwarp_kerneliPKiS0_PKfS2_Pf,"",@"SHT_CUDA_INFO"
	.sectionflags	@""
	.align	4


	//----- nvinfo : EIATTR_CUDA_API_VERSION
	.align		4
        /*0000*/ 	.byte	0x04, 0x37
        /*0002*/ 	.short	(.L_7 - .L_6)
.L_6:
        /*0004*/ 	.word	0x00000082


	//----- nvinfo : EIATTR_KPARAM_INFO
	.align		4
.L_7:
        /*0008*/ 	.byte	0x04, 0x17
        /*000a*/ 	.short	(.L_9 - .L_8)
.L_8:
        /*000c*/ 	.word	0x00000000
        /*0010*/ 	.short	0x0005
        /*0012*/ 	.short	0x0028
        /*0014*/ 	.byte	0x00, 0xf5, 0x21, 0x00


	//----- nvinfo : EIATTR_KPARAM_INFO
	.align		4
.L_9:
        /*0018*/ 	.byte	0x04, 0x17
        /*001a*/ 	.short	(.L_11 - .L_10)
.L_10:
        /*001c*/ 	.word	0x00000000
        /*0020*/ 	.short	0x0004
        /*0022*/ 	.short	0x0020
        /*0024*/ 	.byte	0x00, 0xf5, 0x21, 0x00


	//----- nvinfo : EIATTR_KPARAM_INFO
	.align		4
.L_11:
        /*0028*/ 	.byte	0x04, 0x17
        /*002a*/ 	.short	(.L_13 - .L_12)
.L_12:
        /*002c*/ 	.word	0x00000000
        /*0030*/ 	.short	0x0003
        /*0032*/ 	.short	0x0018
        /*0034*/ 	.byte	0x00, 0xf5, 0x21, 0x00


	//----- nvinfo : EIATTR_KPARAM_INFO
	.align		4
.L_13:
        /*0038*/ 	.byte	0x04, 0x17
        /*003a*/ 	.short	(.L_15 - .L_14)
.L_14:
        /*003c*/ 	.word	0x00000000
        /*0040*/ 	.short	0x0002
        /*0042*/ 	.short	0x0010
        /*0044*/ 	.byte	0x00, 0xf5, 0x21, 0x00


	//----- nvinfo : EIATTR_KPARAM_INFO
	.align		4
.L_15:
        /*0048*/ 	.byte	0x04, 0x17
        /*004a*/ 	.short	(.L_17 - .L_16)
.L_16:
        /*004c*/ 	.word	0x00000000
        /*0050*/ 	.short	0x0001
        /*0052*/ 	.short	0x0008
        /*0054*/ 	.byte	0x00, 0xf5, 0x21, 0x00


	//----- nvinfo : EIATTR_KPARAM_INFO
	.align		4
.L_17:
        /*0058*/ 	.byte	0x04, 0x17
        /*005a*/ 	.short	(.L_19 - .L_18)
.L_18:
        /*005c*/ 	.word	0x00000000
        /*0060*/ 	.short	0x0000
        /*0062*/ 	.short	0x0000
        /*0064*/ 	.byte	0x00, 0xf0, 0x11, 0x00


	//----- nvinfo : EIATTR_SPARSE_MMA_MASK
	.align		4
.L_19:
        /*0068*/ 	.byte	0x03, 0x50
        /*006a*/ 	.short	0x0000


	//----- nvinfo : EIATTR_MAXREG_COUNT
	.align		4
        /*006c*/ 	.byte	0x03, 0x1b
        /*006e*/ 	.short	0x00ff


	//----- nvinfo : EIATTR_NUM_BARRIERS
	.align		4
        /*0070*/ 	.byte	0x02, 0x4c
        /*0072*/ 	.byte	0x01
	.zero		1


	//----- nvinfo : EIATTR_MERCURY_ISA_VERSION
	.align		4
        /*0074*/ 	.byte	0x03, 0x5f
        /*0076*/ 	.short	0x0101


	//----- nvinfo : EIATTR_COOP_GROUP_MASK_REGIDS
	.align		4
        /*0078*/ 	.byte	0x04, 0x29
        /*007a*/ 	.short	(.L_21 - .L_20)


	//   ....[0]....
.L_20:
        /*007c*/ 	.word	0xffffffff


	//   ....[1]....
        /*0080*/ 	.word	0xffffffff


	//   ....[2]....
        /*0084*/ 	.word	0xffffffff


	//   ....[3]....
        /*0088*/ 	.word	0xffffffff


	//   ....[4]....
        /*008c*/ 	.word	0xffffffff


	//----- nvinfo : EIATTR_COOP_GROUP_INSTR_OFFSETS
	.align		4
.L_21:
        /*0090*/ 	.byte	0x04, 0x28
        /*0092*/ 	.short	(.L_23 - .L_22)


	//   ....[0]....
.L_22:
        /*0094*/ 	.word	0x00000f20


	//   ....[1]....
        /*0098*/ 	.word	0x00000f60


	//   ....[2]....
        /*009c*/ 	.word	0x00000f80


	//   ....[3]....
        /*00a0*/ 	.word	0x00000fa0


	//   ....[4]....
        /*00a4*/ 	.word	0x00000fc0


	//----- nvinfo : EIATTR_VRC_CTA_INIT_COUNT
	.align		4
.L_23:
        /*00a8*/ 	.byte	0x02, 0x4a
	.zero		1
	.zero		1


	//----- nvinfo : EIATTR_EXIT_INSTR_OFFSETS
	.align		4
        /*00ac*/ 	.byte	0x04, 0x1c
        /*00ae*/ 	.short	(.L_25 - .L_24)


	//   ....[0]....
.L_24:
        /*00b0*/ 	.word	0x00000060


	//   ....[1]....
        /*00b4*/ 	.word	0x00001130


	//----- nvinfo : EIATTR_CRS_STACK_SIZE
	.align		4
.L_25:
        /*00b8*/ 	.byte	0x04, 0x1e
        /*00ba*/ 	.short	(.L_27 - .L_26)
.L_26:
        /*00bc*/ 	.word	0x00000000


	//----- nvinfo : EIATTR_CBANK_PARAM_SIZE
	.align		4
.L_27:
        /*00c0*/ 	.byte	0x03, 0x19
        /*00c2*/ 	.short	0x0030


	//----- nvinfo : EIATTR_PARAM_CBANK
	.align		4
        /*00c4*/ 	.byte	0x04, 0x0a
        /*00c6*/ 	.short	(.L_29 - .L_28)
	.align		4
.L_28:
        /*00c8*/ 	.word	index@(.nv.constant0._Z16multiwarp_kerneliPKiS0_PKfS2_Pf)
        /*00cc*/ 	.short	0x0380
        /*00ce*/ 	.short	0x0030


	//----- nvinfo : EIATTR_SW_WAR
	.align		4
.L_29:
        /*00d0*/ 	.byte	0x04, 0x36
        /*00d2*/ 	.short	(.L_31 - .L_30)
.L_30:
        /*00d4*/ 	.word	0x00000008
.L_31:


//--------------------- .nv.callgraph             --------------------------
	.section	.nv.callgraph,"",@"SHT_CUDA_CALLGRAPH"
	.align	4
	.sectionentsize	8
	.align		4
        /*0000*/ 	.word	0x00000000
	.align		4
        /*0004*/ 	.word	0xffffffff
	.align		4
        /*0008*/ 	.word	0x00000000
	.align		4
        /*000c*/ 	.word	0xfffffffe
	.align		4
        /*0010*/ 	.word	0x00000000
	.align		4
        /*0014*/ 	.word	0xfffffffd
	.align		4
        /*0018*/ 	.word	0x00000000
	.align		4
        /*001c*/ 	.word	0xfffffffc


//--------------------- .text._Z16multiwarp_kerneliPKiS0_PKfS2_Pf --------------------------
	.section	.text._Z16multiwarp_kerneliPKiS0_PKfS2_Pf,"ax",@progbits
	.align	128
        .global         _Z16multiwarp_kerneliPKiS0_PKfS2_Pf
        .type           _Z16multiwarp_kerneliPKiS0_PKfS2_Pf,@function
        .size           _Z16multiwarp_kerneliPKiS0_PKfS2_Pf,(.L_x_13 - _Z16multiwarp_kerneliPKiS0_PKfS2_Pf)
        .other          _Z16multiwarp_kerneliPKiS0_PKfS2_Pf,@"STO_CUDA_ENTRY STV_DEFAULT"
_Z16multiwarp_kerneliPKiS0_PKfS2_Pf:
.text._Z16multiwarp_kerneliPKiS0_PKfS2_Pf:
[----:B------:R-:W-:Y:S01]  /*0000*/  LDC R1, c[0x0][0x37c] ;  /* 0x0000df00ff017b82 */ /* 0x000fe20000000800 */
[----:B------:R-:W0:Y:S07]  /*0010*/  S2R R3, SR_CTAID.X ;  /* 0x0000000000037919 */ /* 0x000e2e0000002500 */
[----:B------:R-:W0:Y:S08]  /*0020*/  LDC R0, c[0x0][0x380] ;  /* 0x0000e000ff007b82 */ /* 0x000e300000000800 */
[----:B------:R-:W1:Y:S01]  /*0030*/  LDC R2, c[0x0][0x360] ;  /* 0x0000d800ff027b82 */ /* 0x000e620000000800 */
[----:B0-----:R-:W-:-:S04]  /*0040*/  ISETP.GE.AND P0, PT, R3, R0, PT ;  /* 0x000000000300720c */ /* 0x001fc80003f06270 */
[----:B-1----:R-:W-:-:S13]  /*0050*/  ISETP.NE.OR P0, PT, R2, 0x80, P0 ;  /* 0x000000800200780c */ /* 0x002fda0000705670 */
[----:B------:R-:W-:Y:S05]  /*0060*/  @P0 EXIT ;  /* 0x000000000000094d */ /* 0x000fea0003800000 */
[----:B------:R-:W0:Y:S01]  /*0070*/  S2R R0, SR_TID.X ;  /* 0x0000000000007919 */ /* 0x000e220000002100 */
[----:B------:R-:W1:Y:S01]  /*0080*/  S2UR UR5, SR_CgaCtaId ;  /* 0x00000000000579c3 */ /* 0x000e620000008800 */
[----:B------:R-:W-:Y:S01]  /*0090*/  UMOV UR4, 0x400 ;  /* 0x0000040000047882 */ /* 0x000fe20000000000 */
[----:B------:R-:W2:Y:S06]  /*00a0*/  LDCU.64 UR8, c[0x0][0x358] ;  /* 0x00006b00ff0877ac */ /* 0x000eac0008000a00 */
[----:B------:R-:W3:Y:S01]  /*00b0*/  LDC R2, c[0x0][0x370] ;  /* 0x0000dc00ff027b82 */ /* 0x000ee20000000800 */
[----:B-1----:R-:W-:Y:S01]  /*00c0*/  ULEA UR4, UR5, UR4, 0x18 ;  /* 0x0000000405047291 */ /* 0x002fe2000f8ec0ff */
[----:B0-----:R-:W-:-:S02]  /*00d0*/  SHF.R.U32.HI R6, RZ, 0x3, R0 ;  /* 0x00000003ff067819 */ /* 0x001fc40000011600 */
[C---:B------:R-:W-:Y:S02]  /*00e0*/  LOP3.LUT R4, R0.reuse, 0x1f, RZ, 0xc0, !PT ;  /* 0x0000001f00047812 */ /* 0x040fe400078ec0ff */
[----:B------:R-:W-:Y:S02]  /*00f0*/  LOP3.LUT R5, R0, 0x3e0, RZ, 0xc0, !PT ;  /* 0x000003e000057812 */ /* 0x000fe400078ec0ff */
[----:B--2---:R-:W-:-:S07]  /*0100*/  LOP3.LUT R6, R6, 0x7c, RZ, 0xc0, !PT ;  /* 0x0000007c06067812 */ /* 0x004fce00078ec0ff */
.L_x_11:
[----:B0-----:R-:W0:Y:S02]  /*0110*/  LDC.64 R8, c[0x0][0x388] ;  /* 0x0000e200ff087b82 */ /* 0x001e240000000a00 */
[----:B0-----:R-:W-:-:S05]  /*0120*/  IMAD.WIDE R8, R3, 0x4, R8 ;  /* 0x0000000403087825 */ /* 0x001fca00078e0208 */
[----:B------:R-:W2:Y:S04]  /*0130*/  LDG.E.CONSTANT R10, desc[UR8][R8.64] ;  /* 0x00000008080a7981 */ /* 0x000ea8000c1e9900 */
[----:B------:R-:W4:Y:S01]  /*0140*/  LDG.E.CONSTANT R12, desc[UR8][R8.64+0x4] ;  /* 0x00000408080c7981 */ /* 0x000f22000c1e9900 */
[----:B------:R-:W-:Y:S01]  /*0150*/  BSSY.RECONVERGENT B0, `(.L_x_0) ;  /* 0x00000dc000007945 */ /* 0x000fe20003800200 */
[----:B------:R-:W-:Y:S01]  /*0160*/  HFMA2 R11, -RZ, RZ, 0, 0 ;  /* 0x00000000ff0b7431 */ /* 0x000fe200000001ff */
[----:B--2---:R-:W-:-:S04]  /*0170*/  IADD3 R7, PT, PT, R10, R4, R5 ;  /* 0x000000040a077210 */ /* 0x004fc80007ffe005 */
[----:B----4-:R-:W-:-:S13]  /*0180*/  ISETP.GE.AND P0, PT, R7, R12, PT ;  /* 0x0000000c0700720c */ /* 0x010fda0003f06270 */
[----:B------:R-:W-:Y:S05]  /*0190*/  @P0 BRA `(.L_x_1) ;  /* 0x0000000c005c0947 */ /* 0x000fea0003800000 */
[----:B------:R-:W-:Y:S01]  /*01a0*/  MOV R8, R7 ;  /* 0x0000000700087202 */ /* 0x000fe20000000f00 */
[----:B------:R-:W-:Y:S01]  /*01b0*/  BSSY.RECONVERGENT B1, `(.L_x_2) ;  /* 0x0000067000017945 */ /* 0x000fe20003800200 */
[----:B------:R-:W-:Y:S02]  /*01c0*/  IADD3 R9, PT, PT, R5, R10, RZ ;  /* 0x0000000a05097210 */ /* 0x000fe40007ffe0ff */
[----:B------:R-:W-:Y:S02]  /*01d0*/  LOP3.LUT R10, RZ, R4, RZ, 0x33, !PT ;  /* 0x00000004ff0a7212 */ /* 0x000fe400078e33ff */
[----:B------:R-:W-:Y:S02]  /*01e0*/  VIADDMNMX R7, R8, 0x80, R12, !PT ;  /* 0x0000008008077846 */ /* 0x000fe4000780010c */
[----:B------:R-:W-:Y:S02]  /*01f0*/  MOV R11, RZ ;  /* 0x000000ff000b7202 */ /* 0x000fe40000000f00 */
[----:B------:R-:W-:-:S04]  /*0200*/  IADD3 R7, PT, PT, -R9, R7, R10 ;  /* 0x0000000709077210 */ /* 0x000fc80007ffe10a */
[C---:B------:R-:W-:Y:S02]  /*0210*/  ISETP.GE.U32.AND P1, PT, R7.reuse, 0x780, PT ;  /* 0x000007800700780c */ /* 0x040fe40003f26070 */
[----:B------:R-:W-:-:S04]  /*0220*/  LEA.HI R9, R7, 0x1, RZ, 0x19 ;  /* 0x0000000107097811 */ /* 0x000fc800078fc8ff */
[----:B------:R-:W-:-:S04]  /*0230*/  LOP3.LUT R10, R9, 0xf, RZ, 0xc0, !PT ;  /* 0x0000000f090a7812 */ /* 0x000fc800078ec0ff */
[----:B------:R-:W-:-:S03]  /*0240*/  ISETP.NE.AND P0, PT, R10, RZ, PT ;  /* 0x000000ff0a00720c */ /* 0x000fc60003f05270 */
[----:B------:R-:W-:Y:S10]  /*0250*/  @!P1 BRA `(.L_x_3) ;  /* 0x0000000400709947 */ /* 0x000ff40003800000 */
[----:B------:R-:W-:Y:S02]  /*0260*/  LOP3.LUT R7, R9, 0x3fffff0, RZ, 0xc0, !PT ;  /* 0x03fffff009077812 */ /* 0x000fe400078ec0ff */
[----:B------:R-:W-:Y:S02]  /*0270*/  MOV R11, RZ ;  /* 0x000000ff000b7202 */ /* 0x000fe40000000f00 */
[----:B------:R-:W-:-:S07]  /*0280*/  IADD3 R7, PT, PT, -R7, RZ, RZ ;  /* 0x000000ff07077210 */ /* 0x000fce0007ffe1ff */
.L_x_4:
[----:B------:R-:W0:Y:S08]  /*0290*/  LDC.64 R12, c[0x0][0x390] ;  /* 0x0000e400ff0c7b82 */ /* 0x000e300000000a00 */
[----:B------:R-:W1:Y:S08]  /*02a0*/  LDC.64 R14, c[0x0][0x3a0] ;  /* 0x0000e800ff0e7b82 */ /* 0x000e700000000a00 */
[----:B------:R-:W2:Y:S01]  /*02b0*/  LDC.64 R16, c[0x0][0x398] ;  /* 0x0000e600ff107b82 */ /* 0x000ea20000000a00 */
[----:B0-----:R-:W-:-:S05]  /*02c0*/  IMAD.WIDE R12, R8, 0x4, R12 ;  /* 0x00000004080c7825 */ /* 0x001fca00078e020c */
[----:B------:R-:W1:Y:S04]  /*02d0*/  LDG.E.CONSTANT R23, desc[UR8][R12.64] ;  /* 0x000000080c177981 */ /* 0x000e68000c1e9900 */
[----:B------:R-:W4:Y:S04]  /*02e0*/  LDG.E.CONSTANT R19, desc[UR8][R12.64+0x200] ;  /* 0x000200080c137981 */ /* 0x000f28000c1e9900 */
[----:B------:R-:W5:Y:S01]  /*02f0*/  LDG.E.CONSTANT R21, desc[UR8][R12.64+0x400] ;  /* 0x000400080c157981 */ /* 0x000f62000c1e9900 */
[----:B--2---:R-:W-:-:S03]  /*0300*/  IMAD.WIDE R16, R8, 0x4, R16 ;  /* 0x0000000408107825 */ /* 0x004fc600078e0210 */
[----:B------:R-:W2:Y:S04]  /*0310*/  LDG.E.CONSTANT R27, desc[UR8][R12.64+0x600] ;  /* 0x000600080c1b7981 */ /* 0x000ea8000c1e9900 */
[----:B------:R-:W3:Y:S04]  /*0320*/  LDG.E.CONSTANT R24, desc[UR8][R16.64] ;  /* 0x0000000810187981 */ /* 0x000ee8000c1e9900 */
[----:B------:R-:W2:Y:S04]  /*0330*/  LDG.E.CONSTANT R26, desc[UR8][R16.64+0x200] ;  /* 0x00020008101a7981 */ /* 0x000ea8000c1e9900 */
[----:B------:R-:W2:Y:S04]  /*0340*/  LDG.E.CONSTANT R29, desc[UR8][R12.64+0x800] ;  /* 0x000800080c1d7981 */ /* 0x000ea8000c1e9900 */
[----:B------:R-:W2:Y:S04]  /*0350*/  LDG.E.CONSTANT R28, desc[UR8][R16.64+0x400] ;  /* 0x00040008101c7981 */ /* 0x000ea8000c1e9900 */
[----:B------:R-:W2:Y:S01]  /*0360*/  LDG.E.CONSTANT R25, desc[UR8][R12.64+0xa00] ;  /* 0x000a00080c197981 */ /* 0x000ea2000c1e9900 */
[----:B-1----:R-:W-:-:S04]  /*0370*/  IMAD.WIDE R22, R23, 0x4, R14 ;  /* 0x0000000417167825 */ /* 0x002fc800078e020e */
[--C-:B----4-:R-:W-:Y:S02]  /*0380*/  IMAD.WIDE R18, R19, 0x4, R14.reuse ;  /* 0x0000000413127825 */ /* 0x110fe400078e020e */
[----:B------:R-:W3:Y:S02]  /*0390*/  LDG.E.CONSTANT R22, desc[UR8][R22.64] ;  /* 0x0000000816167981 */ /* 0x000ee4000c1e9900 */
[----:B-----5:R-:W-:Y:S02]  /*03a0*/  IMAD.WIDE R20, R21, 0x4, R14 ;  /* 0x0000000415147825 */ /* 0x020fe400078e020e */
[----:B------:R-:W2:Y:S04]  /*03b0*/  LDG.E.CONSTANT R19, desc[UR8][R18.64] ;  /* 0x0000000812137981 */ /* 0x000ea8000c1e9900 */
[----:B------:R-:W4:Y:S04]  /*03c0*/  LDG.E.CONSTANT R21, desc[UR8][R20.64] ;  /* 0x0000000814157981 */ /* 0x000f28000c1e9900 */
[----:B------:R-:W5:Y:S01]  /*03d0*/  LDG.E.CONSTANT R23, desc[UR8][R16.64+0x600] ;  /* 0x0006000810177981 */ /* 0x000f62000c1e9900 */
[----:B---3--:R-:W-:-:S04]  /*03e0*/  FFMA R24, R24, R22, R11 ;  /* 0x0000001618187223 */ /* 0x008fc8000000000b */
[----:B--2---:R-:W-:Y:S01]  /*03f0*/  FFMA R11, R26, R19, R24 ;  /* 0x000000131a0b7223 */ /* 0x004fe20000000018 */
[--C-:B------:R-:W-:Y:S01]  /*0400*/  IMAD.WIDE R26, R27, 0x4, R14.reuse ;  /* 0x000000041b1a7825 */ /* 0x100fe200078e020e */
[----:B------:R-:W2:Y:S03]  /*0410*/  LDG.E.CONSTANT R24, desc[UR8][R16.64+0x800] ;  /* 0x0008000810187981 */ /* 0x000ea6000c1e9900 */
[----:B------:R-:W-:-:S04]  /*0420*/  IMAD.WIDE R18, R29, 0x4, R14 ;  /* 0x000000041d127825 */ /* 0x000fc800078e020e */
[----:B----4-:R-:W-:Y:S01]  /*0430*/  FFMA R22, R28, R21, R11 ;  /* 0x000000151c167223 */ /* 0x010fe2000000000b */
[----:B------:R-:W5:Y:S04]  /*0440*/  LDG.E.CONSTANT R26, desc[UR8][R26.64] ;  /* 0x000000081a1a7981 */ /* 0x000f68000c1e9900 */
[----:B------:R-:W3:Y:S01]  /*0450*/  LDG.E.CONSTANT R11, desc[UR8][R12.64+0xc00] ;  /* 0x000c00080c0b7981 */ /* 0x000ee2000c1e9900 */
[----:B------:R-:W-:-:S03]  /*0460*/  IMAD.WIDE R20, R25, 0x4, R14 ;  /* 0x0000000419147825 */ /* 0x000fc600078e020e */
[----:B------:R-:W2:Y:S04]  /*0470*/  LDG.E.CONSTANT R19, desc[UR8][R18.64] ;  /* 0x0000000812137981 */ /* 0x000ea8000c1e9900 */
[----:B------:R-:W4:Y:S04]  /*0480*/  LDG.E.CONSTANT R25, desc[UR8][R12.64+0xe00] ;  /* 0x000e00080c197981 */ /* 0x000f28000c1e9900 */
[----:B------:R-:W4:Y:S04]  /*0490*/  LDG.E.CONSTANT R20, desc[UR8][R20.64] ;  /* 0x0000000814147981 */ /* 0x000f28000c1e9900 */
[----:B------:R-:W4:Y:S04]  /*04a0*/  LDG.E.CONSTANT R29, desc[UR8][R16.64+0xa00] ;  /* 0x000a0008101d7981 */ /* 0x000f28000c1e9900 */
[----:B------:R-:W4:Y:S04]  /*04b0*/  LDG.E.CONSTANT R27, desc[UR8][R12.64+0x1000] ;  /* 0x001000080c1b7981 */ /* 0x000f28000c1e9900 */
[----:B------:R-:W4:Y:S01]  /*04c0*/  LDG.E.CONSTANT R21, desc[UR8][R12.64+0x1200] ;  /* 0x001200080c157981 */ /* 0x000f22000c1e9900 */
[----:B-----5:R-:W-:Y:S01]  /*04d0*/  FFMA R28, R23, R26, R22 ;  /* 0x0000001a171c7223 */ /* 0x020fe20000000016 */
[----:B---3--:R-:W-:-:S02]  /*04e0*/  IMAD.WIDE R22, R11, 0x4, R14 ;  /* 0x000000040b167825 */ /* 0x008fc400078e020e */
[----:B------:R-:W3:Y:S02]  /*04f0*/  LDG.E.CONSTANT R11, desc[UR8][R16.64+0xc00] ;  /* 0x000c0008100b7981 */ /* 0x000ee4000c1e9900 */
[----:B--2---:R-:W-:Y:S02]  /*0500*/  FFMA R28, R24, R19, R28 ;  /* 0x00000013181c7223 */ /* 0x004fe4000000001c */
[----:B------:R-:W3:Y:S01]  /*0510*/  LDG.E.CONSTANT R22, desc[UR8][R22.64] ;  /* 0x0000000816167981 */ /* 0x000ee2000c1e9900 */
[----:B----4-:R-:W-:-:S03]  /*0520*/  IMAD.WIDE R24, R25, 0x4, R14 ;  /* 0x0000000419187825 */ /* 0x010fc600078e020e */
[----:B------:R-:W2:Y:S04]  /*0530*/  LDG.E.CONSTANT R19, desc[UR8][R12.64+0x1400] ;  /* 0x001400080c137981 */ /* 0x000ea8000c1e9900 */
[----:B------:R-:W4:Y:S01]  /*0540*/  LDG.E.CONSTANT R24, desc[UR8][R24.64] ;  /* 0x0000000818187981 */ /* 0x000f22000c1e9900 */
[----:B------:R-:W-:-:S03]  /*0550*/  FFMA R18, R29, R20, R28 ;  /* 0x000000141d127223 */ /* 0x000fc6000000001c */
[----:B------:R-:W4:Y:S01]  /*0560*/  LDG.E.CONSTANT R20, desc[UR8][R16.64+0xe00] ;  /* 0x000e000810147981 */ /* 0x000f22000c1e9900 */
[----:B------:R-:W-:-:S03]  /*0570*/  IMAD.WIDE R26, R27, 0x4, R14 ;  /* 0x000000041b1a7825 */ /* 0x000fc600078e020e */
[----:B------:R-:W5:Y:S04]  /*0580*/  LDG.E.CONSTANT R28, desc[UR8][R16.64+0x1000] ;  /* 0x00100008101c7981 */ /* 0x000f68000c1e9900 */
[----:B------:R-:W5:Y:S04]  /*0590*/  LDG.E.CONSTANT R26, desc[UR8][R26.64] ;  /* 0x000000081a1a7981 */ /* 0x000f68000c1e9900 */
[----:B------:R-:W5:Y:S04]  /*05a0*/  LDG.E.CONSTANT R23, desc[UR8][R12.64+0x1600] ;  /* 0x001600080c177981 */ /* 0x000f68000c1e9900 */
[----:B------:R-:W5:Y:S04]  /*05b0*/  LDG.E.CONSTANT R25, desc[UR8][R12.64+0x1800] ;  /* 0x001800080c197981 */ /* 0x000f68000c1e9900 */
[----:B------:R-:W5:Y:S04]  /*05c0*/  LDG.E.CONSTANT R27, desc[UR8][R12.64+0x1a00] ;  /* 0x001a00080c1b7981 */ /* 0x000f68000c1e9900 */
[----:B------:R-:W5:Y:S01]  /*05d0*/  LDG.E.CONSTANT R29, desc[UR8][R12.64+0x1c00] ;  /* 0x001c00080c1d7981 */ /* 0x000f62000c1e9900 */
[----:B---3--:R-:W-:Y:S01]  /*05e0*/  FFMA R11, R11, R22, R18 ;  /* 0x000000160b0b7223 */ /* 0x008fe20000000012 */
[----:B--2---:R-:W-:-:S06]  /*05f0*/  IMAD.WIDE R18, R19, 0x4, R14 ;  /* 0x0000000413127825 */ /* 0x004fcc00078e020e */
[----:B------:R0:W2:Y:S01]  /*0600*/  LDG.E.CONSTANT R18, desc[UR8][R18.64] ;  /* 0x0000000812127981 */ /* 0x0000a2000c1e9900 */
[----:B----4-:R-:W-:Y:S01]  /*0610*/  FFMA R11, R20, R24, R11 ;  /* 0x00000018140b7223 */ /* 0x010fe2000000000b */
[----:B------:R-:W-:Y:S02]  /*0620*/  IMAD.WIDE R20, R21, 0x4, R14 ;  /* 0x0000000415147825 */ /* 0x000fe400078e020e */
[----:B------:R-:W0:Y:S04]  /*0630*/  LDG.E.CONSTANT R24, desc[UR8][R16.64+0x1200] ;  /* 0x0012000810187981 */ /* 0x000e28000c1e9900 */
[----:B------:R-:W0:Y:S01]  /*0640*/  LDG.E.CONSTANT R20, desc[UR8][R20.64] ;  /* 0x0000000814147981 */ /* 0x000e22000c1e9900 */
[----:B-----5:R-:W-:-:S03]  /*0650*/  FFMA R11, R28, R26, R11 ;  /* 0x0000001a1c0b7223 */ /* 0x020fc6000000000b */
[----:B------:R-:W2:Y:S04]  /*0660*/  LDG.E.CONSTANT R26, desc[UR8][R16.64+0x1400] ;  /* 0x00140008101a7981 */ /* 0x000ea8000c1e9900 */
[----:B------:R-:W3:Y:S01]  /*0670*/  LDG.E.CONSTANT R28, desc[UR8][R12.64+0x1e00] ;  /* 0x001e00080c1c7981 */ /* 0x000ee2000c1e9900 */
[----:B------:R-:W-:-:S06]  /*0680*/  IMAD.WIDE R22, R23, 0x4, R14 ;  /* 0x0000000417167825 */ /* 0x000fcc00078e020e */
[----:B------:R-:W4:Y:S04]  /*0690*/  LDG.E.CONSTANT R22, desc[UR8][R22.64] ;  /* 0x0000000816167981 */ /* 0x000f28000c1e9900 */
[----:B------:R-:W5:Y:S04]  /*06a0*/  LDG.E.CONSTANT R12, desc[UR8][R16.64+0x1a00] ;  /* 0x001a0008100c7981 */ /* 0x000f68000c1e9900 */
[----:B------:R-:W5:Y:S01]  /*06b0*/  LDG.E.CONSTANT R13, desc[UR8][R16.64+0x1e00] ;  /* 0x001e0008100d7981 */ /* 0x000f62000c1e9900 */
[----:B0-----:R-:W-:Y:S01]  /*06c0*/  FFMA R19, R24, R20, R11 ;  /* 0x0000001418137223 */ /* 0x001fe2000000000b */
[----:B------:R-:W-:-:S02]  /*06d0*/  IMAD.WIDE R24, R25, 0x4, R14 ;  /* 0x0000000419187825 */ /* 0x000fc400078e020e */
[----:B------:R-:W4:Y:S02]  /*06e0*/  LDG.E.CONSTANT R11, desc[UR8][R16.64+0x1600] ;  /* 0x00160008100b7981 */ /* 0x000f24000c1e9900 */
[----:B--2---:R-:W-:Y:S01]  /*06f0*/  FFMA R26, R26, R18, R19 ;  /* 0x000000121a1a7223 */ /* 0x004fe20000000013 */
[--C-:B------:R-:W-:Y:S01]  /*0700*/  IMAD.WIDE R18, R27, 0x4, R14.reuse ;  /* 0x000000041b127825 */ /* 0x100fe200078e020e */
[----:B------:R-:W2:Y:S03]  /*0710*/  LDG.E.CONSTANT R24, desc[UR8][R24.64] ;  /* 0x0000000818187981 */ /* 0x000ea6000c1e9900 */
[--C-:B------:R-:W-:Y:S01]  /*0720*/  IMAD.WIDE R20, R29, 0x4, R14.reuse ;  /* 0x000000041d147825 */ /* 0x100fe200078e020e */
[----:B------:R-:W2:Y:S03]  /*0730*/  LDG.E.CONSTANT R27, desc[UR8][R16.64+0x1800] ;  /* 0x00180008101b7981 */ /* 0x000ea6000c1e9900 */
[----:B---3--:R-:W-:Y:S01]  /*0740*/  IMAD.WIDE R28, R28, 0x4, R14 ;  /* 0x000000041c1c7825 */ /* 0x008fe200078e020e */
[----:B------:R-:W5:Y:S04]  /*0750*/  LDG.E.CONSTANT R19, desc[UR8][R18.64] ;  /* 0x0000000812137981 */ /* 0x000f68000c1e9900 */
[----:B------:R-:W3:Y:S04]  /*0760*/  LDG.E.CONSTANT R20, desc[UR8][R20.64] ;  /* 0x0000000814147981 */ /* 0x000ee8000c1e9900 */
[----:B------:R-:W3:Y:S04]  /*0770*/  LDG.E.CONSTANT R14, desc[UR8][R16.64+0x1c00] ;  /* 0x001c0008100e7981 */ /* 0x000ee8000c1e9900 */
[----:B------:R-:W3:Y:S01]  /*0780*/  LDG.E.CONSTANT R28, desc[UR8][R28.64] ;  /* 0x000000081c1c7981 */ /* 0x000ee2000c1e9900 */
[----:B------:R-:W-:-:S04]  /*0790*/  IADD3 R7, PT, PT, R7, 0x10, RZ ;  /* 0x0000001007077810 */ /* 0x000fc80007ffe0ff */
[----:B------:R-:W-:Y:S02]  /*07a0*/  ISETP.NE.AND P1, PT, R7, RZ, PT ;  /* 0x000000ff0700720c */ /* 0x000fe40003f25270 */
[----:B------:R-:W-:Y:S01]  /*07b0*/  IADD3 R8, PT, PT, R8, 0x800, RZ ;  /* 0x0000080008087810 */ /* 0x000fe20007ffe0ff */
[----:B----4-:R-:W-:-:S04]  /*07c0*/  FFMA R22, R11, R22, R26 ;  /* 0x000000160b167223 */ /* 0x010fc8000000001a */
[----:B--2---:R-:W-:-:S04]  /*07d0*/  FFMA R27, R27, R24, R22 ;  /* 0x000000181b1b7223 */ /* 0x004fc80000000016 */
[----:B-----5:R-:W-:-:S04]  /*07e0*/  FFMA R27, R12, R19, R27 ;  /* 0x000000130c1b7223 */ /* 0x020fc8000000001b */
[----:B---3--:R-:W-:-:S04]  /*07f0*/  FFMA R14, R14, R20, R27 ;  /* 0x000000140e0e7223 */ /* 0x008fc8000000001b */
[----:B------:R-:W-:Y:S01]  /*0800*/  FFMA R11, R13, R28, R14 ;  /* 0x0000001c0d0b7223 */ /* 0x000fe2000000000e */
[----:B------:R-:W-:Y:S06]  /*0810*/  @P1 BRA `(.L_x_4) ;  /* 0xfffffff8009c1947 */ /* 0x000fec000383ffff */
.L_x_3:
[----:B------:R-:W-:Y:S05]  /*0820*/  BSYNC.RECONVERGENT B1 ;  /* 0x0000000000017941 */ /* 0x000fea0003800200 */
.L_x_2:
[----:B------:R-:W-:Y:S05]  /*0830*/  @!P0 BRA `(.L_x_1) ;  /* 0x0000000400b48947 */ /* 0x000fea0003800000 */
[----:B------:R-:W-:Y:S01]  /*0840*/  ISETP.GE.U32.AND P0, PT, R10, 0x8, PT ;  /* 0x000000080a00780c */ /* 0x000fe20003f06070 */
[----:B------:R-:W-:Y:S01]  /*0850*/  BSSY.RECONVERGENT B1, `(.L_x_5) ;  /* 0x0000032000017945 */ /* 0x000fe20003800200 */
[----:B------:R-:W-:-:S04]  /*0860*/  LOP3.LUT R7, R9, 0x7, RZ, 0xc0, !PT ;  /* 0x0000000709077812 */ /* 0x000fc800078ec0ff */
[----:B------:R-:W-:-:S07]  /*0870*/  ISETP.NE.AND P1, PT, R7, RZ, PT ;  /* 0x000000ff0700720c */ /* 0x000fce0003f25270 */
[----:B------:R-:W-:Y:S06]  /*0880*/  @!P0 BRA `(.L_x_6) ;  /* 0x0000000000b88947 */ /* 0x000fec0003800000 */
        /* <DEDUP_REMOVED lines=11> */
[----:B------:R-:W3:Y:S04]  /*0940*/  LDG.E.CONSTANT R21, desc[UR8][R18.64+0x800] ;  /* 0x0008000812157981 */ /* 0x000ee8000c1e9900 */
[----:B------:R-:W2:Y:S04]  /*0950*/  LDG.E.CONSTANT R23, desc[UR8][R18.64+0xa00] ;  /* 0x000a000812177981 */ /* 0x000ea8000c1e9900 */
[----:B------:R-:W2:Y:S04]  /*0960*/  LDG.E.CONSTANT R17, desc[UR8][R18.64+0xc00] ;  /* 0x000c000812117981 */ /* 0x000ea8000c1e9900 */
[----:B------:R5:W2:Y:S01]  /*0970*/  LDG.E.CONSTANT R29, desc[UR8][R18.64+0xe00] ;  /* 0x000e0008121d7981 */ /* 0x000aa2000c1e9900 */
[----:B-1----:R-:W-:-:S04]  /*0980*/  IMAD.WIDE R24, R25, 0x4, R14 ;  /* 0x0000000419187825 */ /* 0x002fc800078e020e */
[--C-:B----4-:R-:W-:Y:S02]  /*0990*/  IMAD.WIDE R12, R13, 0x4, R14.reuse ;  /* 0x000000040d0c7825 */ /* 0x110fe400078e020e */
[----:B------:R-:W4:Y:S04]  /*09a0*/  LDG.E.CONSTANT R24, desc[UR8][R24.64] ;  /* 0x0000000818187981 */ /* 0x000f28000c1e9900 */
[----:B------:R-:W2:Y:S01]  /*09b0*/  LDG.E.CONSTANT R13, desc[UR8][R12.64] ;  /* 0x000000080c0d7981 */ /* 0x000ea2000c1e9900 */
[----:B-----5:R-:W-:-:S03]  /*09c0*/  IMAD.WIDE R18, R20, 0x4, R14 ;  /* 0x0000000414127825 */ /* 0x020fc600078e020e */
[----:B------:R-:W5:Y:S04]  /*09d0*/  LDG.E.CONSTANT R25, desc[UR8][R26.64+0xc00] ;  /* 0x000c00081a197981 */ /* 0x000f68000c1e9900 */
[----:B------:R-:W5:Y:S01]  /*09e0*/  LDG.E.CONSTANT R12, desc[UR8][R26.64+0x600] ;  /* 0x000600081a0c7981 */ /* 0x000f62000c1e9900 */
[----:B---3--:R-:W-:-:S06]  /*09f0*/  IMAD.WIDE R20, R21, 0x4, R14 ;  /* 0x0000000415147825 */ /* 0x008fcc00078e020e */
[----:B------:R-:W3:Y:S01]  /*0a00*/  LDG.E.CONSTANT R20, desc[UR8][R20.64] ;  /* 0x0000000814147981 */ /* 0x000ee2000c1e9900 */
[----:B----4-:R-:W-:-:S03]  /*0a10*/  FFMA R10, R10, R24, R11 ;  /* 0x000000180a0a7223 */ /* 0x010fc6000000000b */
[----:B------:R-:W4:Y:S01]  /*0a20*/  LDG.E.CONSTANT R11, desc[UR8][R26.64+0x400] ;  /* 0x000400081a0b7981 */ /* 0x000f22000c1e9900 */
[----:B--2---:R-:W-:-:S03]  /*0a30*/  FFMA R10, R22, R13, R10 ;  /* 0x0000000d160a7223 */ /* 0x004fc6000000000a */
[----:B------:R-:W3:Y:S04]  /*0a40*/  LDG.E.CONSTANT R13, desc[UR8][R26.64+0x800] ;  /* 0x000800081a0d7981 */ /* 0x000ee8000c1e9900 */
[----:B------:R-:W2:Y:S04]  /*0a50*/  LDG.E.CONSTANT R24, desc[UR8][R26.64+0xa00] ;  /* 0x000a00081a187981 */ /* 0x000ea8000c1e9900 */
[----:B------:R-:W2:Y:S01]  /*0a60*/  LDG.E.CONSTANT R26, desc[UR8][R26.64+0xe00] ;  /* 0x000e00081a1a7981 */ /* 0x000ea2000c1e9900 */
[----:B------:R-:W-:-:S06]  /*0a70*/  IMAD.WIDE R22, R23, 0x4, R14 ;  /* 0x0000000417167825 */ /* 0x000fcc00078e020e */
[----:B------:R-:W2:Y:S04]  /*0a80*/  LDG.E.CONSTANT R23, desc[UR8][R22.64] ;  /* 0x0000000816177981 */ /* 0x000ea8000c1e9900 */
[----:B------:R0:W4:Y:S02]  /*0a90*/  LDG.E.CONSTANT R27, desc[UR8][R18.64] ;  /* 0x00000008121b7981 */ /* 0x000124000c1e9900 */
[----:B0-----:R-:W-:-:S06]  /*0aa0*/  IMAD.WIDE R18, R16, 0x4, R14 ;  /* 0x0000000410127825 */ /* 0x001fcc00078e020e */
[----:B------:R-:W5:Y:S01]  /*0ab0*/  LDG.E.CONSTANT R19, desc[UR8][R18.64] ;  /* 0x0000000812137981 */ /* 0x000f62000c1e9900 */
[----:B------:R-:W-:-:S04]  /*0ac0*/  IMAD.WIDE R16, R17, 0x4, R14 ;  /* 0x0000000411107825 */ /* 0x000fc800078e020e */
[----:B------:R-:W-:Y:S02]  /*0ad0*/  IMAD.WIDE R14, R29, 0x4, R14 ;  /* 0x000000041d0e7825 */ /* 0x000fe400078e020e */
[----:B------:R-:W2:Y:S04]  /*0ae0*/  LDG.E.CONSTANT R16, desc[UR8][R16.64] ;  /* 0x0000000810107981 */ /* 0x000ea8000c1e9900 */
[----:B------:R-:W2:Y:S01]  /*0af0*/  LDG.E.CONSTANT R14, desc[UR8][R14.64] ;  /* 0x000000080e0e7981 */ /* 0x000ea2000c1e9900 */
[----:B------:R-:W-:Y:S01]  /*0b00*/  IADD3 R8, PT, PT, R8, 0x400, RZ ;  /* 0x0000040008087810 */ /* 0x000fe20007ffe0ff */
[----:B----4-:R-:W-:-:S04]  /*0b10*/  FFMA R11, R11, R27, R10 ;  /* 0x0000001b0b0b7223 */ /* 0x010fc8000000000a */
[----:B-----5:R-:W-:-:S04]  /*0b20*/  FFMA R12, R12, R19, R11 ;  /* 0x000000130c0c7223 */ /* 0x020fc8000000000b */
[----:B---3--:R-:W-:-:S04]  /*0b30*/  FFMA R13, R13, R20, R12 ;  /* 0x000000140d0d7223 */ /* 0x008fc8000000000c */
[----:B--2---:R-:W-:-:S04]  /*0b40*/  FFMA R24, R24, R23, R13 ;  /* 0x0000001718187223 */ /* 0x004fc8000000000d */
[----:B------:R-:W-:-:S04]  /*0b50*/  FFMA R25, R25, R16, R24 ;  /* 0x0000001019197223 */ /* 0x000fc80000000018 */
[----:B------:R-:W-:-:S07]  /*0b60*/  FFMA R11, R26, R14, R25 ;  /* 0x0000000e1a0b7223 */ /* 0x000fce0000000019 */
.L_x_6:
[----:B------:R-:W-:Y:S05]  /*0b70*/  BSYNC.RECONVERGENT B1 ;  /* 0x0000000000017941 */ /* 0x000fea0003800200 */
.L_x_5:
[----:B------:R-:W-:Y:S05]  /*0b80*/  @!P1 BRA `(.L_x_1) ;  /* 0x0000000000e09947 */ /* 0x000fea0003800000 */
[----:B------:R-:W-:Y:S01]  /*0b90*/  ISETP.GE.U32.AND P0, PT, R7, 0x4, PT ;  /* 0x000000040700780c */ /* 0x000fe20003f06070 */
[----:B------:R-:W-:Y:S01]  /*0ba0*/  BSSY.RECONVERGENT B1, `(.L_x_7) ;  /* 0x000001e000017945 */ /* 0x000fe20003800200 */
[----:B------:R-:W-:-:S04]  /*0bb0*/  LOP3.LUT R9, R9, 0x3, RZ, 0xc0, !PT ;  /* 0x0000000309097812 */ /* 0x000fc800078ec0ff */
[----:B------:R-:W-:-:S07]  /*0bc0*/  ISETP.NE.AND P1, PT, R9, RZ, PT ;  /* 0x000000ff0900720c */ /* 0x000fce0003f25270 */
[----:B------:R-:W-:Y:S06]  /*0bd0*/  @!P0 BRA `(.L_x_8) ;  /* 0x0000000000688947 */ /* 0x000fec0003800000 */
[----:B------:R-:W0:Y:S08]  /*0be0*/  LDC.64 R12, c[0x0][0x390] ;  /* 0x0000e400ff0c7b82 */ /* 0x000e300000000a00 */
[----:B------:R-:W1:Y:S01]  /*0bf0*/  LDC.64 R14, c[0x0][0x398] ;  /* 0x0000e600ff0e7b82 */ /* 0x000e620000000a00 */
[----:B0-----:R-:W-:-:S07]  /*0c00*/  IMAD.WIDE R22, R8, 0x4, R12 ;  /* 0x0000000408167825 */ /* 0x001fce00078e020c */
[----:B------:R-:W0:Y:S01]  /*0c10*/  LDC.64 R12, c[0x0][0x3a0] ;  /* 0x0000e800ff0c7b82 */ /* 0x000e220000000a00 */
[----:B------:R-:W0:Y:S04]  /*0c20*/  LDG.E.CONSTANT R17, desc[UR8][R22.64] ;  /* 0x0000000816117981 */ /* 0x000e28000c1e9900 */
[----:B------:R-:W2:Y:S04]  /*0c30*/  LDG.E.CONSTANT R19, desc[UR8][R22.64+0x200] ;  /* 0x0002000816137981 */ /* 0x000ea8000c1e9900 */
[----:B------:R-:W4:Y:S04]  /*0c40*/  LDG.E.CONSTANT R21, desc[UR8][R22.64+0x400] ;  /* 0x0004000816157981 */ /* 0x000f28000c1e9900 */
[----:B------:R-:W5:Y:S01]  /*0c50*/  LDG.E.CONSTANT R7, desc[UR8][R22.64+0x600] ;  /* 0x0006000816077981 */ /* 0x000f62000c1e9900 */
[----:B-1----:R-:W-:-:S05]  /*0c60*/  IMAD.WIDE R14, R8, 0x4, R14 ;  /* 0x00000004080e7825 */ /* 0x002fca00078e020e */
[----:B------:R-:W3:Y:S04]  /*0c70*/  LDG.E.CONSTANT R10, desc[UR8][R14.64] ;  /* 0x000000080e0a7981 */ /* 0x000ee8000c1e9900 */
[----:B------:R-:W3:Y:S04]  /*0c80*/  LDG.E.CONSTANT R25, desc[UR8][R14.64+0x200] ;  /* 0x000200080e197981 */ /* 0x000ee8000c1e9900 */
[----:B------:R-:W3:Y:S01]  /*0c90*/  LDG.E.CONSTANT R22, desc[UR8][R14.64+0x600] ;  /* 0x000600080e167981 */ /* 0x000ee2000c1e9900 */
[----:B0-----:R-:W-:-:S04]  /*0ca0*/  IMAD.WIDE R16, R17, 0x4, R12 ;  /* 0x0000000411107825 */ /* 0x001fc800078e020c */
[--C-:B--2---:R-:W-:Y:S02]  /*0cb0*/  IMAD.WIDE R18, R19, 0x4, R12.reuse ;  /* 0x0000000413127825 */ /* 0x104fe400078e020c */
[----:B------:R-:W3:Y:S02]  /*0cc0*/  LDG.E.CONSTANT R16, desc[UR8][R16.64] ;  /* 0x0000000810107981 */ /* 0x000ee4000c1e9900 */
[--C-:B----4-:R-:W-:Y:S02]  /*0cd0*/  IMAD.WIDE R20, R21, 0x4, R12.reuse ;  /* 0x0000000415147825 */ /* 0x110fe400078e020c */
[----:B------:R-:W2:Y:S02]  /*0ce0*/  LDG.E.CONSTANT R18, desc[UR8][R18.64] ;  /* 0x0000000812127981 */ /* 0x000ea4000c1e9900 */
[----:B-----5:R-:W-:Y:S02]  /*0cf0*/  IMAD.WIDE R12, R7, 0x4, R12 ;  /* 0x00000004070c7825 */ /* 0x020fe400078e020c */
[----:B------:R-:W4:Y:S04]  /*0d00*/  LDG.E.CONSTANT R20, desc[UR8][R20.64] ;  /* 0x0000000814147981 */ /* 0x000f28000c1e9900 */
[----:B------:R-:W4:Y:S04]  /*0d10*/  LDG.E.CONSTANT R7, desc[UR8][R14.64+0x400] ;  /* 0x000400080e077981 */ /* 0x000f28000c1e9900 */
[----:B------:R-:W5:Y:S01]  /*0d20*/  LDG.E.CONSTANT R12, desc[UR8][R12.64] ;  /* 0x000000080c0c7981 */ /* 0x000f62000c1e9900 */
[----:B------:R-:W-:Y:S01]  /*0d30*/  IADD3 R8, PT, PT, R8, 0x200, RZ ;  /* 0x0000020008087810 */ /* 0x000fe20007ffe0ff */
[----:B---3--:R-:W-:-:S04]  /*0d40*/  FFMA R10, R10, R16, R11 ;  /* 0x000000100a0a7223 */ /* 0x008fc8000000000b */
[----:B--2---:R-:W-:-:S04]  /*0d50*/  FFMA R10, R25, R18, R10 ;  /* 0x00000012190a7223 */ /* 0x004fc8000000000a */
[----:B----4-:R-:W-:-:S04]  /*0d60*/  FFMA R7, R7, R20, R10 ;  /* 0x0000001407077223 */ /* 0x010fc8000000000a */
[----:B-----5:R-:W-:-:S07]  /*0d70*/  FFMA R11, R22, R12, R7 ;  /* 0x0000000c160b7223 */ /* 0x020fce0000000007 */
.L_x_8:
[----:B------:R-:W-:Y:S05]  /*0d80*/  BSYNC.RECONVERGENT B1 ;  /* 0x0000000000017941 */ /* 0x000fea0003800200 */
.L_x_7:
[----:B------:R-:W-:Y:S05]  /*0d90*/  @!P1 BRA `(.L_x_1) ;  /* 0x00000000005c9947 */ /* 0x000fea0003800000 */
[----:B------:R-:W0:Y:S08]  /*0da0*/  LDC.64 R16, c[0x0][0x390] ;  /* 0x0000e400ff107b82 */ /* 0x000e300000000a00 */
[----:B------:R-:W1:Y:S08]  /*0db0*/  LDC.64 R12, c[0x0][0x3a0] ;  /* 0x0000e800ff0c7b82 */ /* 0x000e700000000a00 */
[----:B------:R-:W2:Y:S01]  /*0dc0*/  LDC.64 R14, c[0x0][0x398] ;  /* 0x0000e600ff0e7b82 */ /* 0x000ea20000000a00 */
[----:B0-----:R-:W-:-:S05]  /*0dd0*/  IMAD.WIDE R16, R8, 0x4, R16 ;  /* 0x0000000408107825 */ /* 0x001fca00078e0210 */
[----:B------:R-:W1:Y:S01]  /*0de0*/  LDG.E.CONSTANT R19, desc[UR8][R16.64] ;  /* 0x0000000810137981 */ /* 0x000e62000c1e9900 */
[----:B--2---:R-:W-:-:S05]  /*0df0*/  IMAD.WIDE R14, R8, 0x4, R14 ;  /* 0x00000004080e7825 */ /* 0x004fca00078e020e */
[----:B------:R-:W2:Y:S01]  /*0e00*/  LDG.E.CONSTANT R8, desc[UR8][R14.64] ;  /* 0x000000080e087981 */ /* 0x000ea2000c1e9900 */
[----:B-1----:R-:W-:-:S06]  /*0e10*/  IMAD.WIDE R18, R19, 0x4, R12 ;  /* 0x0000000413127825 */ /* 0x002fcc00078e020c */
[----:B------:R-:W2:Y:S01]  /*0e20*/  LDG.E.CONSTANT R18, desc[UR8][R18.64] ;  /* 0x0000000812127981 */ /* 0x000ea2000c1e9900 */
[----:B------:R-:W-:Y:S01]  /*0e30*/  ISETP.NE.AND P0, PT, R9, 0x1, PT ;  /* 0x000000010900780c */ /* 0x000fe20003f05270 */
[----:B--2---:R-:W-:-:S12]  /*0e40*/  FFMA R11, R8, R18, R11 ;  /* 0x00000012080b7223 */ /* 0x004fd8000000000b */
[----:B------:R-:W-:Y:S05]  /*0e50*/  @!P0 BRA `(.L_x_1) ;  /* 0x00000000002c8947 */ /* 0x000fea0003800000 */
[----:B------:R-:W-:Y:S01]  /*0e60*/  ISETP.NE.AND P0, PT, R9, 0x2, PT ;  /* 0x000000020900780c */ /* 0x000fe20003f05270 */
[----:B------:R-:W2:Y:S04]  /*0e70*/  LDG.E.CONSTANT R10, desc[UR8][R14.64+0x200] ;  /* 0x000200080e0a7981 */ /* 0x000ea8000c1e9900 */
[----:B------:R-:W4:Y:S08]  /*0e80*/  LDG.E.CONSTANT R9, desc[UR8][R16.64+0x200] ;  /* 0x0002000810097981 */ /* 0x000f30000c1e9900 */
[----:B------:R-:W5:Y:S04]  /*0e90*/  @P0 LDG.E.CONSTANT R7, desc[UR8][R16.64+0x400] ;  /* 0x0004000810070981 */ /* 0x000f68000c1e9900 */
[----:B------:R-:W3:Y:S01]  /*0ea0*/  @P0 LDG.E.CONSTANT R18, desc[UR8][R14.64+0x400] ;  /* 0x000400080e120981 */ /* 0x000ee2000c1e9900 */
[----:B----4-:R-:W-:-:S06]  /*0eb0*/  IMAD.WIDE R8, R9, 0x4, R12 ;  /* 0x0000000409087825 */ /* 0x010fcc00078e020c */
[----:B------:R-:W2:Y:S01]  /*0ec0*/  LDG.E.CONSTANT R8, desc[UR8][R8.64] ;  /* 0x0000000808087981 */ /* 0x000ea2000c1e9900 */
[----:B-----5:R-:W-:-:S06]  /*0ed0*/  @P0 IMAD.WIDE R12, R7, 0x4, R12 ;  /* 0x00000004070c0825 */ /* 0x020fcc00078e020c */
[----:B------:R-:W3:Y:S01]  /*0ee0*/  @P0 LDG.E.CONSTANT R12, desc[UR8][R12.64] ;  /* 0x000000080c0c0981 */ /* 0x000ee2000c1e9900 */
[----:B--2---:R-:W-:-:S04]  /*0ef0*/  FFMA R11, R10, R8, R11 ;  /* 0x000000080a0b7223 */ /* 0x004fc8000000000b */
[----:B---3--:R-:W-:-:S07]  /*0f00*/  @P0 FFMA R11, R18, R12, R11 ;  /* 0x0000000c120b0223 */ /* 0x008fce000000000b */
.L_x_1:
[----:B------:R-:W-:Y:S05]  /*0f10*/  BSYNC.RECONVERGENT B0 ;  /* 0x0000000000007941 */ /* 0x000fea0003800200 */
.L_x_0:
[----:B------:R-:W0:Y:S01]  /*0f20*/  SHFL.DOWN PT, R8, R11, 0x10, 0x1f ;  /* 0x0a001f000b087f89 */ /* 0x000e2200000e0000 */
[----:B------:R-:W-:Y:S01]  /*0f30*/  ISETP.NE.AND P0, PT, R4, RZ, PT ;  /* 0x000000ff0400720c */ /* 0x000fe20003f05270 */
[----:B------:R-:W-:Y:S01]  /*0f40*/  BSSY.RECONVERGENT B0, `(.L_x_9) ;  /* 0x0000019000007945 */ /* 0x000fe20003800200 */
[----:B0-----:R-:W-:-:S05]  /*0f50*/  FADD R8, R8, R11 ;  /* 0x0000000b08087221 */ /* 0x001fca0000000000 */
[----:B------:R-:W0:Y:S02]  /*0f60*/  SHFL.DOWN PT, R7, R8, 0x8, 0x1f ;  /* 0x09001f0008077f89 */ /* 0x000e2400000e0000 */
[----:B0-----:R-:W-:-:S05]  /*0f70*/  FADD R7, R8, R7 ;  /* 0x0000000708077221 */ /* 0x001fca0000000000 */
[----:B------:R-:W0:Y:S02]  /*0f80*/  SHFL.DOWN PT, R10, R7, 0x4, 0x1f ;  /* 0x08801f00070a7f89 */ /* 0x000e2400000e0000 */
[----:B0-----:R-:W-:-:S05]  /*0f90*/  FADD R10, R7, R10 ;  /* 0x0000000a070a7221 */ /* 0x001fca0000000000 */
[----:B------:R-:W0:Y:S02]  /*0fa0*/  SHFL.DOWN PT, R9, R10, 0x2, 0x1f ;  /* 0x08401f000a097f89 */ /* 0x000e2400000e0000 */
[----:B0-----:R-:W-:-:S05]  /*0fb0*/  FADD R9, R10, R9 ;  /* 0x000000090a097221 */ /* 0x001fca0000000000 */
[----:B------:R-:W0:Y:S02]  /*0fc0*/  SHFL.DOWN PT, R12, R9, 0x1, 0x1f ;  /* 0x08201f00090c7f89 */ /* 0x000e2400000e0000 */
[----:B0-----:R-:W-:-:S05]  /*0fd0*/  FADD R13, R9, R12 ;  /* 0x0000000c090d7221 */ /* 0x001fca0000000000 */
[----:B------:R0:W-:Y:S01]  /*0fe0*/  @!P0 STS [R6+UR4], R13 ;  /* 0x0000000d06008988 */ /* 0x0001e20008000804 */
[----:B------:R-:W-:Y:S01]  /*0ff0*/  BAR.SYNC.DEFER_BLOCKING 0x0 ;  /* 0x0000000000007b1d */ /* 0x000fe20000010000 */
[----:B------:R-:W-:-:S13]  /*1000*/  ISETP.GT.U32.OR P0, PT, R0, 0x1f, P0 ;  /* 0x0000001f0000780c */ /* 0x000fda0000704470 */
[----:B0-----:R-:W-:Y:S05]  /*1010*/  @P0 BRA `(.L_x_10) ;  /* 0x00000000002c0947 */ /* 0x001fea0003800000 */
[----:B------:R-:W0:Y:S01]  /*1020*/  S2UR UR6, SR_CgaCtaId ;  /* 0x00000000000679c3 */ /* 0x000e220000008800 */
[----:B------:R-:W-:-:S07]  /*1030*/  UMOV UR5, 0x400 ;  /* 0x0000040000057882 */ /* 0x000fce0000000000 */
[----:B------:R-:W1:Y:S01]  /*1040*/  LDC.64 R12, c[0x0][0x3a8] ;  /* 0x0000ea00ff0c7b82 */ /* 0x000e620000000a00 */
[----:B0-----:R-:W-:-:S09]  /*1050*/  ULEA UR5, UR6, UR5, 0x18 ;  /* 0x0000000506057291 */ /* 0x001fd2000f8ec0ff */
[----:B------:R-:W0:Y:S02]  /*1060*/  LDS.128 R8, [UR5] ;  /* 0x00000005ff087984 */ /* 0x000e240008000c00 */
[----:B0-----:R-:W-:-:S04]  /*1070*/  FADD R8, RZ, R8 ;  /* 0x00000008ff087221 */ /* 0x001fc80000000000 */
[----:B------:R-:W-:-:S04]  /*1080*/  FADD R9, R9, R8 ;  /* 0x0000000809097221 */ /* 0x000fc80000000000 */
[----:B------:R-:W-:Y:S01]  /*1090*/  FADD R10, R10, R9 ;  /* 0x000000090a0a7221 */ /* 0x000fe20000000000 */
[----:B-1----:R-:W-:-:S04]  /*10a0*/  IMAD.WIDE R8, R3, 0x4, R12 ;  /* 0x0000000403087825 */ /* 0x002fc800078e020c */
[----:B------:R-:W-:-:S05]  /*10b0*/  FADD R11, R11, R10 ;  /* 0x0000000a0b0b7221 */ /* 0x000fca0000000000 */
[----:B------:R0:W-:Y:S02]  /*10c0*/  STG.E desc[UR8][R8.64], R11 ;  /* 0x0000000b08007986 */ /* 0x0001e4000c101908 */
.L_x_10:
[----:B------:R-:W-:Y:S05]  /*10d0*/  BSYNC.RECONVERGENT B0 ;  /* 0x0000000000007941 */ /* 0x000fea0003800200 */
.L_x_9:
[----:B------:R-:W1:Y:S01]  /*10e0*/  LDCU UR5, c[0x0][0x380] ;  /* 0x00007000ff0577ac */ /* 0x000e620008000800 */
[----:B---3--:R-:W-:Y:S01]  /*10f0*/  IADD3 R3, PT, PT, R2, R3, RZ ;  /* 0x0000000302037210 */ /* 0x008fe20007ffe0ff */
[----:B------:R-:W-:Y:S03]  /*1100*/  BAR.SYNC.DEFER_BLOCKING 0x0 ;  /* 0x0000000000007b1d */ /* 0x000fe60000010000 */
[----:B-1----:R-:W-:-:S13]  /*1110*/  ISETP.GE.AND P0, PT, R3, UR5, PT ;  /* 0x0000000503007c0c */ /* 0x002fda000bf06270 */
[----:B------:R-:W-:Y:S05]  /*1120*/  @!P0 BRA `(.L_x_11) ;  /* 0xffffffec00f88947 */ /* 0x000fea000383ffff */
[----:B------:R-:W-:Y:S05]  /*1130*/  EXIT ;  /* 0x000000000000794d */ /* 0x000fea0003800000 */
.L_x_12:
[----:B------:R-:W-:-:S00]  /*1140*/  BRA `(.L_x_12) ;  /* 0xfffffffc00fc7947 */ /* 0x000fc0000383ffff */
[----:B------:R-:W-:-:S00]  /*1150*/  NOP ;  /* 0x0000000000007918 */ /* 0x000fc00000000000 */
        /* <DEDUP_REMOVED lines=10> */
.L_x_13:


//--------------------- .nv.shared._Z16multiwarp_kerneliPKiS0_PKfS2_Pf --------------------------
	.section	.nv.shared._Z16multiwarp_kerneliPKiS0_PKfS2_Pf,"aw",@nobits
	.sectionflags	@""
	.align	16
	.zero		1024


//--------------------- .nv.shared.reserved.0     --------------------------
	.section	.nv.shared.reserved.0,"aw",@nobits
	.weak		__nv_reservedSMEM_offset_0_alias
	.size		__nv_reservedSMEM_offset_0_alias, 0, 64
	.other		__nv_reservedSMEM_offset_0_alias,@"STO_CUDA_RESERVED_SHARED STV_DEFAULT"
__nv_reservedSMEM_offset_0_alias:
	.zero		0
	.zero		64


//--------------------- .nv.constant0._Z16multiwarp_kerneliPKiS0_PKfS2_Pf --------------------------
	.section	.nv.constant0._Z16multiwarp_kerneliPKiS0_PKfS2_Pf,"a",@progbits
	.sectionflags	@""
	.align	4
.nv.constant0._Z16multiwarp_kerneliPKiS0_PKfS2_Pf:
	.zero		944


//--------------------- SYMBOLS --------------------------

	.type		.nv.reservedSmem.offset0,@object
	.size		.nv.reservedSmem.offset0,0x4
	.type		.nv.reservedSmem.cap,@object
	.size		.nv.reservedSmem.cap,0x4
